//
// Generated by NVIDIA NVVM Compiler
//
// Compiler Build ID: CL-36424714
// Cuda compilation tools, release 13.0, V13.0.88
// Based on NVVM 20.0.0
//

.version 9.0
.target sm_100
.address_size 64

	// .globl	_Z10cuda_hellov
.extern .func  (.param .b32 func_retval0) vprintf
(
	.param .b64 vprintf_param_0,
	.param .b64 vprintf_param_1
)
;
.global .align 1 .b8 $str[52] = {72, 101, 108, 108, 111, 44, 32, 87, 111, 114, 108, 100, 33, 32, 70, 114, 111, 109, 32, 71, 80, 85, 33, 32, 98, 108, 111, 99, 107, 32, 105, 100, 58, 32, 37, 100, 32, 116, 104, 114, 101, 97, 100, 32, 105, 100, 58, 32, 37, 100, 10};

.visible .entry _Z10cuda_hellov()
{
	.local .align 8 .b8 	__local_depot0[8];
	.reg .b64 	%SP;
	.reg .b64 	%SPL;
	.reg .b32 	%r<5>;
	.reg .b64 	%rd<5>;

	mov.u64 	%SPL, __local_depot0;
	cvta.local.u64 	%SP, %SPL;
	add.u64 	%rd1, %SP, 0;
	add.u64 	%rd2, %SPL, 0;
	mov.u32 	%r1, %tid.x;
	mov.u32 	%r2, %ctaid.x;
	st.local.v2.u32 	[%rd2], {%r2, %r1};
	mov.u64 	%rd3, $str;
	cvta.global.u64 	%rd4, %rd3;
	{ // callseq 0, 0
	.param .b64 param0;
	st.param.b64 	[param0], %rd4;
	.param .b64 param1;
	st.param.b64 	[param1], %rd1;
	.param .b32 retval0;
	call.uni (retval0), 
	vprintf, 
	(
	param0, 
	param1
	);
	ld.param.b32 	%r3, [retval0];
	} // callseq 0
	ret;

}


// ===== COMPILED SASS (sm_100) =====

	.target	sm_100

	.elftype	@"ET_EXEC"


//--------------------- .note.nv.tkinfo           --------------------------
	.section	.note.nv.tkinfo,"",@"SHT_NOTE"
	.sectionflags	@"SHF_NOTE_NV_TKINFO"
	.tkinfo
        /*0018*/ 	.word	0x00000002
        /*0030*/ 	.string	""
        /*0030*/ 	.string	"ptxas"
        /*0030*/ 	.string	"Cuda compilation tools, release 13.0, V13.0.88"
        /*0030*/ 	.string	"Build cuda_13.0.r13.0/compiler.36424714_0"
        /*0030*/ 	.string	"-arch sm_100 -m 64 "



//--------------------- .note.nv.cuinfo           --------------------------
	.section	.note.nv.cuinfo,"",@"SHT_NOTE"
	.sectionflags	@"SHF_NOTE_NV_CUINFO"
        /*0018*/ 	.short	0x0002
        /*001a*/ 	.short	0x0064
        /*001c*/ 	.short	0x0082
	.zero		2


//--------------------- .nv.info                  --------------------------
	.section	.nv.info,"",@"SHT_CUDA_INFO"
	.align	4


	//----- nvinfo : EIATTR_REGCOUNT
	.align		4
        /*0000*/ 	.byte	0x04, 0x2f
        /*0002*/ 	.short	(.L_2 - .L_1)
	.align		4
.L_1:
        /*0004*/ 	.word	index@(_Z10cuda_hellov)
        /*0008*/ 	.word	0x00000018


	//----- nvinfo : EIATTR_FRAME_SIZE
	.align		4
.L_2:
        /*000c*/ 	.byte	0x04, 0x11
        /*000e*/ 	.short	(.L_4 - .L_3)
	.align		4
.L_3:
        /*0010*/ 	.word	index@(_Z10cuda_hellov)
        /*0014*/ 	.word	0x00000008


	//----- nvinfo : EIATTR_MIN_STACK_SIZE
	.align		4
.L_4:
        /*0018*/ 	.byte	0x04, 0x12
        /*001a*/ 	.short	(.L_6 - .L_5)
	.align		4
.L_5:
        /*001c*/ 	.word	index@(_Z10cuda_hellov)
        /*0020*/ 	.word	0x00000008
.L_6:


//--------------------- .nv.compat                --------------------------
	.section	.nv.compat,"",@"SHT_CUDA_COMPAT_INFO"
	.align	4
        /*0000*/ 	.byte	0x02, 0x09, 0x00, 0x00, 0x02, 0x02, 0x01, 0x00, 0x02, 0x05, 0x05, 0x00, 0x03, 0x07, 0x01, 0x01
        /*0010*/ 	.byte	0x02, 0x03, 0x00, 0x00, 0x02, 0x06, 0x01, 0x00, 0x04, 0x0b, 0x08, 0x00, 0x09, 0x00, 0x00, 0x00
        /*0020*/ 	.byte	0x00, 0x00, 0x00, 0x00


//--------------------- .nv.info._Z10cuda_hellov  --------------------------
	.section	.nv.info._Z10cuda_hellov,"",@"SHT_CUDA_INFO"
	.sectionflags	@""
	.align	4


	//----- nvinfo : EIATTR_CUDA_API_VERSION
	.align		4
        /*0000*/ 	.byte	0x04, 0x37
        /*0002*/ 	.short	(.L_8 - .L_7)
.L_7:
        /*0004*/ 	.word	0x00000082


	//----- nvinfo : EIATTR_SPARSE_MMA_MASK
	.align		4
.L_8:
        /*0008*/ 	.byte	0x03, 0x50
        /*000a*/ 	.short	0x0000


	//----- nvinfo : EIATTR_MAXREG_COUNT
	.align		4
        /*000c*/ 	.byte	0x03, 0x1b
        /*000e*/ 	.short	0x00ff


	//----- nvinfo : EIATTR_EXTERNS
	.align		4
        /*0010*/ 	.byte	0x04, 0x0f
        /*0012*/ 	.short	(.L_10 - .L_9)


	//   ....[0]....
	.align		4
.L_9:
        /*0014*/ 	.word	index@(vprintf)


	//----- nvinfo : EIATTR_MERCURY_ISA_VERSION
	.align		4
.L_10:
        /*0018*/ 	.byte	0x03, 0x5f
        /*001a*/ 	.short	0x0101


	//----- nvinfo : EIATTR_VRC_CTA_INIT_COUNT
	.align		4
        /*001c*/ 	.byte	0x02, 0x4a
	.zero		1
	.zero		1


	//----- nvinfo : EIATTR_SYSCALL_OFFSETS
	.align		4
        /*0020*/ 	.byte	0x04, 0x46
        /*0022*/ 	.short	(.L_12 - .L_11)


	//   ....[0]....
.L_11:
        /*0024*/ 	.word	0x000000f0


	//----- nvinfo : EIATTR_EXIT_INSTR_OFFSETS
	.align		4
.L_12:
        /*0028*/ 	.byte	0x04, 0x1c
        /*002a*/ 	.short	(.L_14 - .L_13)


	//   ....[0]....
.L_13:
        /*002c*/ 	.word	0x00000100


	//----- nvinfo : EIATTR_SW_WAR
	.align		4
.L_14:
        /*0030*/ 	.byte	0x04, 0x36
        /*0032*/ 	.short	(.L_16 - .L_15)
.L_15:
        /*0034*/ 	.word	0x00000008
.L_16:


//--------------------- .nv.callgraph             --------------------------
	.section	.nv.callgraph,"",@"SHT_CUDA_CALLGRAPH"
	.align	4
	.sectionentsize	8
	.align		4
        /*0000*/ 	.word	0x00000000
	.align		4
        /*0004*/ 	.word	0xffffffff
	.align		4
        /*0008*/ 	.word	index@(_Z10cuda_hellov)
	.align		4
        /*000c*/ 	.word	index@(vprintf)
	.align		4
        /*0010*/ 	.word	0x00000000
	.align		4
        /*0014*/ 	.word	0xfffffffe
	.align		4
        /*0018*/ 	.word	0x00000000
	.align		4
        /*001c*/ 	.word	0xfffffffd
	.align		4
        /*0020*/ 	.word	0x00000000
	.align		4
        /*0024*/ 	.word	0xfffffffc


//--------------------- .nv.constant4             --------------------------
	.section	.nv.constant4,"a",@progbits
	.align	8
	.align		8
.nv.constant4:
        /*0000*/ 	.dword	vprintf
	.align		8
        /*0008*/ 	.dword	$str


//--------------------- .text._Z10cuda_hellov     --------------------------
	.section	.text._Z10cuda_hellov,"ax",@progbits
	.align	128
        .global         _Z10cuda_hellov
        .type           _Z10cuda_hellov,@function
        .size           _Z10cuda_hellov,(.L_x_2 - _Z10cuda_hellov)
        .other          _Z10cuda_hellov,@"STO_CUDA_ENTRY STV_DEFAULT"
_Z10cuda_hellov:
.text._Z10cuda_hellov:
[----:B------:R-:W0:Y:S01]  /*0000*/  LDC R1, c[0x0][0x37c] ;  /* 0x0000df00ff017b82 */ /* 0x000e220000000800 */
[----:B------:R-:W1:Y:S01]  /*0010*/  S2R R9, SR_TID.X ;  /* 0x0000000000097919 */ /* 0x000e620000002100 */
[----:B0-----:R-:W-:Y:S01]  /*0020*/  VIADD R1, R1, 0xfffffff8 ;  /* 0xfffffff801017836 */ /* 0x001fe20000000000 */
[----:B------:R-:W-:Y:S01]  /*0030*/  MOV R0, 0x0 ;  /* 0x0000000000007802 */ /* 0x000fe20000000f00 */
[----:B------:R-:W0:Y:S01]  /*0040*/  LDCU UR4, c[0x0][0x2f8] ;  /* 0x00005f00ff0477ac */ /* 0x000e220008000800 */
[----:B------:R-:W1:Y:S03]  /*0050*/  S2R R8, SR_CTAID.X ;  /* 0x0000000000087919 */ /* 0x000e660000002500 */
[----:B------:R2:W3:Y:S01]  /*0060*/  LDC.64 R2, c[0x4][R0] ;  /* 0x0100000000027b82 */ /* 0x0004e20000000a00 */
[----:B------:R-:W4:Y:S01]  /*0070*/  LDCU.64 UR6, c[0x4][0x8] ;  /* 0x01000100ff0677ac */ /* 0x000f220008000a00 */
[----:B------:R-:W5:Y:S01]  /*0080*/  LDCU UR5, c[0x0][0x2fc] ;  /* 0x00005f80ff0577ac */ /* 0x000f620008000800 */
[----:B0-----:R-:W-:Y:S01]  /*0090*/  IADD3 R6, P0, PT, R1, UR4, RZ ;  /* 0x0000000401067c10 */ /* 0x001fe2000ff1e0ff */
[----:B----4-:R-:W-:Y:S01]  /*00a0*/  IMAD.U32 R4, RZ, RZ, UR6 ;  /* 0x00000006ff047e24 */ /* 0x010fe2000f8e00ff */
[----:B------:R-:W-:-:S03]  /*00b0*/  MOV R5, UR7 ;  /* 0x0000000700057c02 */ /* 0x000fc60008000f00 */
[----:B-----5:R-:W-:Y:S01]  /*00c0*/  IMAD.X R7, RZ, RZ, UR5, P0 ;  /* 0x00000005ff077e24 */ /* 0x020fe200080e06ff */
[----:B-1----:R2:W-:Y:S07]  /*00d0*/  STL.64 [R1], R8 ;  /* 0x0000000801007387 */ /* 0x0025ee0000100a00 */
[----:B------:R-:W-:-:S07]  /*00e0*/  LEPC R20, `(.L_x_0) ;  /* 0x000000001014794e */ /* 0x000fce0000000000 */
[----:B--23--:R-:W-:Y:S05]  /*00f0*/  CALL.ABS.NOINC R2 ;  /* 0x0000000002007343 */ /* 0x00cfea0003c00000 */
.L_x_0:
[----:B------:R-:W-:Y:S05]  /*0100*/  EXIT ;  /* 0x000000000000794d */ /* 0x000fea0003800000 */
.L_x_1:
[----:B------:R-:W-:-:S00]  /*0110*/  BRA `(.L_x_1) ;  /* 0xfffffffc00fc7947 */ /* 0x000fc0000383ffff */
[----:B------:R-:W-:-:S00]  /*0120*/  NOP ;  /* 0x0000000000007918 */ /* 0x000fc00000000000 */
        /* <DEDUP_REMOVED lines=13> */
.L_x_2:


//--------------------- .nv.global.init           --------------------------
	.section	.nv.global.init,"aw",@progbits
.nv.global.init:
	.type		$str,@object
	.size		$str,(.L_0 - $str)
$str:
        /*0000*/ 	.byte	0x48, 0x65, 0x6c, 0x6c, 0x6f, 0x2c, 0x20, 0x57, 0x6f, 0x72, 0x6c, 0x64, 0x21, 0x20, 0x46, 0x72
        /*0010*/ 	.byte	0x6f, 0x6d, 0x20, 0x47, 0x50, 0x55, 0x21, 0x20, 0x62, 0x6c, 0x6f, 0x63, 0x6b, 0x20, 0x69, 0x64
        /*0020*/ 	.byte	0x3a, 0x20, 0x25, 0x64, 0x20, 0x74, 0x68, 0x72, 0x65, 0x61, 0x64, 0x20, 0x69, 0x64, 0x3a, 0x20
        /*0030*/ 	.byte	0x25, 0x64, 0x0a, 0x00
.L_0:


//--------------------- .nv.shared.reserved.0     --------------------------
	.section	.nv.shared.reserved.0,"aw",@nobits
	.weak		__nv_reservedSMEM_offset_0_alias
	.size		__nv_reservedSMEM_offset_0_alias, 0, 64
	.other		__nv_reservedSMEM_offset_0_alias,@"STO_CUDA_RESERVED_SHARED STV_DEFAULT"
__nv_reservedSMEM_offset_0_alias:
	.zero		0
	.zero		64


//--------------------- .nv.constant0._Z10cuda_hellov --------------------------
	.section	.nv.constant0._Z10cuda_hellov,"a",@progbits
	.sectionflags	@""
	.align	4
.nv.constant0._Z10cuda_hellov:
	.zero		896


//--------------------- SYMBOLS --------------------------

	.type		.nv.reservedSmem.offset0,@object
	.size		.nv.reservedSmem.offset0,0x4
	.type		vprintf,@function
